	.headerflags	@"EF_CUDA_TEXMODE_UNIFIED EF_CUDA_64BIT_ADDRESS EF_CUDA_SM80 EF_CUDA_VIRTUAL_SM(EF_CUDA_SM80)"
	.elftype	@"ET_EXEC"


//--------------------- .nv.info                  --------------------------
	.section	.nv.info,"",@"SHT_CUDA_INFO"
	.align	4


	//----- nvinfo : EIATTR_REGCOUNT
	.align		4
        /*0000*/ 	.byte	0x04, 0x2f
        /*0002*/ 	.short	(.L_1 - .L_0)
	.align		4
.L_0:
        /*0004*/ 	.word	index@(candidate1)
        /*0008*/ 	.word	0x00000080


	//----- nvinfo : EIATTR_MAX_STACK_SIZE
	.align		4
.L_1:
        /*000c*/ 	.byte	0x04, 0x23
        /*000e*/ 	.short	(.L_3 - .L_2)
	.align		4
.L_2:
        /*0010*/ 	.word	index@(candidate1)
        /*0014*/ 	.word	0x00000000


	//----- nvinfo : EIATTR_MIN_STACK_SIZE
	.align		4
.L_3:
        /*0018*/ 	.byte	0x04, 0x12
        /*001a*/ 	.short	(.L_5 - .L_4)
	.align		4
.L_4:
        /*001c*/ 	.word	index@(candidate1)
        /*0020*/ 	.word	0x00000000


	//----- nvinfo : EIATTR_FRAME_SIZE
	.align		4
.L_5:
        /*0024*/ 	.byte	0x04, 0x11
        /*0026*/ 	.short	(.L_7 - .L_6)
	.align		4
.L_6:
        /*0028*/ 	.word	index@(candidate1)
        /*002c*/ 	.word	0x00000000
.L_7:


//--------------------- .nv.info.candidate1       --------------------------
	.section	.nv.info.candidate1,"",@"SHT_CUDA_INFO"
	.align	4


	//----- nvinfo : EIATTR_CUDA_API_VERSION
	.align		4
        /*0000*/ 	.byte	0x04, 0x37
        /*0002*/ 	.short	(.L_9 - .L_8)
.L_8:
        /*0004*/ 	.word	0x00000075


	//----- nvinfo : EIATTR_SW2861232_WAR
	.align		4
.L_9:
        /*0008*/ 	.byte	0x01, 0x35
	.zero		2


	//----- nvinfo : EIATTR_PARAM_CBANK
	.align		4
        /*000c*/ 	.byte	0x04, 0x0a
        /*000e*/ 	.short	(.L_11 - .L_10)
	.align		4
.L_10:
        /*0010*/ 	.word	index@(.nv.constant0.candidate1)
        /*0014*/ 	.short	0x0160
        /*0016*/ 	.short	0x0018


	//----- nvinfo : EIATTR_CBANK_PARAM_SIZE
	.align		4
.L_11:
        /*0018*/ 	.byte	0x03, 0x19
        /*001a*/ 	.short	0x0018


	//----- nvinfo : EIATTR_KPARAM_INFO
	.align		4
        /*001c*/ 	.byte	0x04, 0x17
        /*001e*/ 	.short	(.L_13 - .L_12)
.L_12:
        /*0020*/ 	.word	0x00000000
        /*0024*/ 	.short	0x0002
        /*0026*/ 	.short	0x0010
        /*0028*/ 	.byte	0x00, 0xf0, 0x21, 0x00


	//----- nvinfo : EIATTR_KPARAM_INFO
	.align		4
.L_13:
        /*002c*/ 	.byte	0x04, 0x17
        /*002e*/ 	.short	(.L_15 - .L_14)
.L_14:
        /*0030*/ 	.word	0x00000000
        /*0034*/ 	.short	0x0001
        /*0036*/ 	.short	0x0008
        /*0038*/ 	.byte	0x00, 0xf0, 0x21, 0x00


	//----- nvinfo : EIATTR_KPARAM_INFO
	.align		4
.L_15:
        /*003c*/ 	.byte	0x04, 0x17
        /*003e*/ 	.short	(.L_17 - .L_16)
.L_16:
        /*0040*/ 	.word	0x00000000
        /*0044*/ 	.short	0x0000
        /*0046*/ 	.short	0x0000
        /*0048*/ 	.byte	0x00, 0xf0, 0x21, 0x00


	//----- nvinfo : EIATTR_MAXREG_COUNT
	.align		4
.L_17:
        /*004c*/ 	.byte	0x03, 0x1b
        /*004e*/ 	.short	0x00ff


	//----- nvinfo : EIATTR_EXIT_INSTR_OFFSETS
	.align		4
        /*0050*/ 	.byte	0x04, 0x1c
        /*0052*/ 	.short	(.L_19 - .L_18)


	//   ....[0]....
.L_18:
        /*0054*/ 	.word	0x00001e40


	//----- nvinfo : EIATTR_MAX_THREADS
	.align		4
.L_19:
        /*0058*/ 	.byte	0x04, 0x05
        /*005a*/ 	.short	(.L_21 - .L_20)
.L_20:
        /*005c*/ 	.word	0x000000e0
        /*0060*/ 	.word	0x00000001
        /*0064*/ 	.word	0x00000001
.L_21:


//--------------------- .nv.rel.action            --------------------------
	.section	.nv.rel.action,"",@"SHT_CUDA_RELOCINFO"
	.align	8
	.sectionentsize	8
        /*0000*/ 	.byte	0x4b, 0x00, 0x00, 0x00, 0x00, 0x00, 0x00, 0x00, 0x00, 0x02, 0x02, 0x08, 0x10, 0x0a, 0x2f, 0x22
        /* <DEDUP_REMOVED lines=13> */


//--------------------- .nv.constant0.candidate1  --------------------------
	.section	.nv.constant0.candidate1,"a",@progbits
	.align	4
.nv.constant0.candidate1:
	.zero		376


//--------------------- .text.candidate1          --------------------------
	.section	.text.candidate1,"ax",@progbits
	.sectionflags	@"SHF_BARRIERS=1"
	.sectioninfo	@"SHI_REGISTERS=128"
	.align	128
        .global         candidate1
        .type           candidate1,@function
        .size           candidate1,(.L_x_3 - candidate1)
        .other          candidate1,@"STO_CUDA_ENTRY STV_DEFAULT"
candidate1:
.text.candidate1:
[----:B------:R-:W-:-:S02]  /*0000*/  MOV R1, c[0x0][0x28] ;  /* 0x00000a0000017a02 */ /* 0x000fc40000000f00 */
[----:B------:R-:W0:Y:S01]  /*0010*/  S2R R5, SR_TID.X ;  /* 0x0000000000057919 */ /* 0x000e220000002100 */
[----:B------:R-:W-:Y:S01]  /*0020*/  HFMA2.MMA R4, -RZ, RZ, 0, 0 ;  /* 0x00000000ff047435 */ /* 0x000fe200000001ff */
[----:B------:R-:W-:Y:S01]  /*0030*/  MOV R35, RZ ;  /* 0x000000ff00237202 */ /* 0x000fe20000000f00 */
[----:B------:R-:W-:Y:S01]  /*0040*/  HFMA2.MMA R33, -RZ, RZ, 0, 0 ;  /* 0x00000000ff217435 */ /* 0x000fe200000001ff */
[----:B------:R-:W1:Y:S01]  /*0050*/  S2R R12, SR_CTAID.X ;  /* 0x00000000000c7919 */ /* 0x000e620000002500 */
[----:B------:R-:W-:Y:S01]  /*0060*/  HFMA2.MMA R37, -RZ, RZ, 0, 0 ;  /* 0x00000000ff257435 */ /* 0x000fe200000001ff */
[----:B------:R-:W-:Y:S01]  /*0070*/  MOV R39, RZ ;  /* 0x000000ff00277202 */ /* 0x000fe20000000f00 */
        /* <DEDUP_REMOVED lines=15> */
[----:B------:R-:W-:Y:S01]  /*0170*/  IMAD.MOV.U32 R71, RZ, RZ, RZ ;  /* 0x000000ffff477224 */ /* 0x000fe200078e00ff */
[----:B------:R-:W-:Y:S01]  /*0180*/  HFMA2.MMA R75, -RZ, RZ, 0, 0 ;  /* 0x00000000ff4b7435 */ /* 0x000fe200000001ff */
[C---:B0-----:R-:W-:Y:S01]  /*0190*/  IMAD.HI R2, R5.reuse, -0x6db6db6d, R4 ;  /* 0x9249249305027827 */ /* 0x041fe200078e0204 */
[C---:B------:R-:W-:Y:S01]  /*01a0*/  IADD3 R4, R5.reuse, 0xe0, RZ ;  /* 0x000000e005047810 */ /* 0x040fe20007ffe0ff */
[----:B------:R-:W-:Y:S01]  /*01b0*/  HFMA2.MMA R79, -RZ, RZ, 0, 0 ;  /* 0x00000000ff4f7435 */ /* 0x000fe200000001ff */
[C---:B------:R-:W-:Y:S01]  /*01c0*/  IADD3 R9, R5.reuse, 0x380, RZ ;  /* 0x0000038005097810 */ /* 0x040fe20007ffe0ff */
[C---:B------:R-:W-:Y:S01]  /*01d0*/  IMAD.HI R0, R5.reuse, 0x5397829d, RZ ;  /* 0x5397829d05007827 */ /* 0x040fe200078e02ff */
[----:B------:R-:W-:Y:S01]  /*01e0*/  SHF.R.U32.HI R7, RZ, 0x1f, R2 ;  /* 0x0000001fff077819 */ /* 0x000fe20000011602 */
[----:B------:R-:W-:Y:S01]  /*01f0*/  HFMA2.MMA R83, -RZ, RZ, 0, 0 ;  /* 0x00000000ff537435 */ /* 0x000fe200000001ff */
[C---:B------:R-:W-:Y:S01]  /*0200*/  IADD3 R8, R5.reuse, 0x2a0, RZ ;  /* 0x000002a005087810 */ /* 0x040fe20007ffe0ff */
[----:B------:R-:W-:Y:S01]  /*0210*/  IMAD.HI R6, R4, 0x5397829d, RZ ;  /* 0x5397829d04067827 */ /* 0x000fe200078e02ff */
[----:B------:R-:W-:Y:S01]  /*0220*/  SHF.R.U32.HI R3, RZ, 0x1f, R0 ;  /* 0x0000001fff037819 */ /* 0x000fe20000011600 */
[----:B------:R-:W-:Y:S01]  /*0230*/  HFMA2.MMA R87, -RZ, RZ, 0, 0 ;  /* 0x00000000ff577435 */ /* 0x000fe200000001ff */
[----:B------:R-:W-:Y:S01]  /*0240*/  MOV R73, RZ ;  /* 0x000000ff00497202 */ /* 0x000fe20000000f00 */
[----:B------:R-:W-:Y:S01]  /*0250*/  IMAD.HI R8, R8, 0x5397829d, RZ ;  /* 0x5397829d08087827 */ /* 0x000fe200078e02ff */
[----:B------:R-:W-:Y:S01]  /*0260*/  LEA.HI.SX32 R4, R0, R3, 0x1b ;  /* 0x0000000300047211 */ /* 0x000fe200078fdaff */
[----:B------:R-:W-:Y:S01]  /*0270*/  HFMA2.MMA R91, -RZ, RZ, 0, 0 ;  /* 0x00000000ff5b7435 */ /* 0x000fe200000001ff */
[----:B------:R-:W-:Y:S01]  /*0280*/  LEA.HI.SX32 R0, R2, R7, 0x1d ;  /* 0x0000000702007211 */ /* 0x000fe200078feaff */
[----:B------:R-:W-:Y:S01]  /*0290*/  HFMA2.MMA R95, -RZ, RZ, 0, 0 ;  /* 0x00000000ff5f7435 */ /* 0x000fe200000001ff */
[----:B------:R-:W-:Y:S01]  /*02a0*/  SHF.R.U32.HI R3, RZ, 0x1f, R6 ;  /* 0x0000001fff037819 */ /* 0x000fe20000011606 */
[----:B------:R-:W-:Y:S01]  /*02b0*/  HFMA2.MMA R99, -RZ, RZ, 0, 0 ;  /* 0x00000000ff637435 */ /* 0x000fe200000001ff */
[----:B------:R-:W-:Y:S01]  /*02c0*/  IADD3 R2, R5, 0x1c0, RZ ;  /* 0x000001c005027810 */ /* 0x000fe20007ffe0ff */
[----:B------:R-:W-:Y:S01]  /*02d0*/  HFMA2.MMA R105, -RZ, RZ, 0, 0 ;  /* 0x00000000ff697435 */ /* 0x000fe200000001ff */
[----:B------:R-:W-:Y:S01]  /*02e0*/  LEA.HI.SX32 R7, R6, R3, 0x1b ;  /* 0x0000000306077211 */ /* 0x000fe200078fdaff */
[----:B------:R-:W-:Y:S01]  /*02f0*/  IMAD.HI R6, R9, 0x5397829d, RZ ;  /* 0x5397829d09067827 */ /* 0x000fe200078e02ff */
[C---:B------:R-:W-:Y:S01]  /*0300*/  IADD3 R3, R5.reuse, 0x460, RZ ;  /* 0x0000046005037810 */ /* 0x040fe20007ffe0ff */
[----:B------:R-:W-:Y:S01]  /*0310*/  HFMA2.MMA R109, -RZ, RZ, 0, 0 ;  /* 0x00000000ff6d7435 */ /* 0x000fe200000001ff */
[----:B------:R-:W-:Y:S01]  /*0320*/  IADD3 R9, R5, 0x540, RZ ;  /* 0x0000054005097810 */ /* 0x000fe20007ffe0ff */
[----:B------:R-:W-:Y:S01]  /*0330*/  IMAD.HI R2, R2, 0x5397829d, RZ ;  /* 0x5397829d02027827 */ /* 0x000fe200078e02ff */
[----:B------:R-:W-:Y:S01]  /*0340*/  SHF.R.U32.HI R13, RZ, 0x1f, R6 ;  /* 0x0000001fff0d7819 */ /* 0x000fe20000011606 */
[----:B------:R-:W-:Y:S01]  /*0350*/  HFMA2.MMA R113, -RZ, RZ, 0, 0 ;  /* 0x00000000ff717435 */ /* 0x000fe200000001ff */
[----:B------:R-:W-:Y:S01]  /*0360*/  SHF.R.U32.HI R11, RZ, 0x1f, R8 ;  /* 0x0000001fff0b7819 */ /* 0x000fe20000011608 */
[----:B------:R-:W-:Y:S01]  /*0370*/  IMAD.HI R10, R3, 0x5397829d, RZ ;  /* 0x5397829d030a7827 */ /* 0x000fe200078e02ff */
[----:B------:R-:W-:Y:S01]  /*0380*/  SHF.R.U32.HI R3, RZ, 0x1f, R2 ;  /* 0x0000001fff037819 */ /* 0x000fe20000011602 */
[----:B------:R-:W-:Y:S01]  /*0390*/  HFMA2.MMA R117, -RZ, RZ, 0, 0 ;  /* 0x00000000ff757435 */ /* 0x000fe200000001ff */
[----:B------:R-:W-:Y:S01]  /*03a0*/  LEA.HI.SX32 R15, R6, R13, 0x1b ;  /* 0x0000000d060f7211 */ /* 0x000fe200078fdaff */
[----:B------:R-:W-:Y:S01]  /*03b0*/  IMAD.HI R14, R9, 0x5397829d, RZ ;  /* 0x5397829d090e7827 */ /* 0x000fe200078e02ff */
[----:B------:R-:W-:Y:S01]  /*03c0*/  LEA.HI.SX32 R9, R2, R3, 0x1b ;  /* 0x0000000302097211 */ /* 0x000fe200078fdaff */
[----:B------:R-:W-:Y:S01]  /*03d0*/  HFMA2.MMA R121, -RZ, RZ, 0, 0 ;  /* 0x00000000ff797435 */ /* 0x000fe200000001ff */
[----:B------:R-:W-:Y:S01]  /*03e0*/  MOV R2, RZ ;  /* 0x000000ff00027202 */ /* 0x000fe20000000f00 */
[--C-:B------:R-:W-:Y:S01]  /*03f0*/  IMAD R3, R4, -0x62, R5.reuse ;  /* 0xffffff9e04037824 */ /* 0x100fe200078e0205 */
[----:B------:R-:W-:Y:S01]  /*0400*/  SHF.R.U32.HI R17, RZ, 0x1f, R10 ;  /* 0x0000001fff117819 */ /* 0x000fe2000001160a */
[----:B------:R-:W-:Y:S01]  /*0410*/  IMAD R13, R0, -0xe, R5 ;  /* 0xfffffff2000d7824 */ /* 0x000fe200078e0205 */
[----:B------:R-:W-:Y:S01]  /*0420*/  SHF.R.U32.HI R19, RZ, 0x1f, R14 ;  /* 0x0000001fff137819 */ /* 0x000fe2000001160e */
[----:B------:R-:W-:Y:S01]  /*0430*/  IMAD.HI R16, R3, -0x6db6db6d, R2 ;  /* 0x9249249303107827 */ /* 0x000fe200078e0202 */
[----:B-1----:R-:W-:Y:S01]  /*0440*/  LOP3.LUT R6, R12, 0x1, RZ, 0xc0, !PT ;  /* 0x000000010c067812 */ /* 0x002fe200078ec0ff */
[----:B------:R-:W-:Y:S01]  /*0450*/  HFMA2.MMA R125, -RZ, RZ, 0, 0 ;  /* 0x00000000ff7d7435 */ /* 0x000fe200000001ff */
[----:B------:R-:W-:Y:S01]  /*0460*/  LEA.HI.SX32 R11, R8, R11, 0x1b ;  /* 0x0000000b080b7211 */ /* 0x000fe200078fdaff */
[--C-:B------:R-:W-:Y:S01]  /*0470*/  IMAD R5, R4, 0x310, R13.reuse ;  /* 0x0000031004057824 */ /* 0x100fe200078e020d */
[----:B------:R-:W-:Y:S01]  /*0480*/  LEA.HI.SX32 R17, R10, R17, 0x1b ;  /* 0x000000110a117211 */ /* 0x000fe200078fdaff */
[----:B------:R-:W-:Y:S01]  /*0490*/  IMAD R2, R6, 0xe, R13 ;  /* 0x0000000e06027824 */ /* 0x000fe200078e020d */
[----:B------:R-:W-:Y:S01]  /*04a0*/  LEA.HI.SX32 R31, R14, R19, 0x1b ;  /* 0x000000130e1f7211 */ /* 0x000fe200078fdaff */
[----:B------:R-:W-:Y:S01]  /*04b0*/  IMAD R19, R6, 0xe, R5 ;  /* 0x0000000e06137824 */ /* 0x000fe200078e0205 */
[C---:B------:R-:W-:Y:S01]  /*04c0*/  IADD3 R3, R0.reuse, 0x2, RZ ;  /* 0x0000000200037810 */ /* 0x040fe20007ffe0ff */
[--C-:B------:R-:W-:Y:S01]  /*04d0*/  IMAD R21, R7, 0x310, R2.reuse ;  /* 0x0000031007157824 */ /* 0x100fe200078e0202 */
[----:B------:R-:W-:Y:S01]  /*04e0*/  HFMA2.MMA R6, -RZ, RZ, 0, 0 ;  /* 0x00000000ff067435 */ /* 0x000fe200000001ff */
[--C-:B------:R-:W-:Y:S01]  /*04f0*/  IMAD R23, R9, 0x310, R2.reuse ;  /* 0x0000031009177824 */ /* 0x100fe200078e0202 */
[----:B------:R-:W-:Y:S01]  /*0500*/  HFMA2.MMA R10, -RZ, RZ, 0, 0 ;  /* 0x00000000ff0a7435 */ /* 0x000fe200000001ff */
[--C-:B------:R-:W-:Y:S01]  /*0510*/  IMAD R25, R11, 0x310, R2.reuse ;  /* 0x000003100b197824 */ /* 0x100fe200078e0202 */
[----:B------:R-:W-:Y:S01]  /*0520*/  MOV R14, RZ ;  /* 0x000000ff000e7202 */ /* 0x000fe20000000f00 */
[--C-:B------:R-:W-:Y:S01]  /*0530*/  IMAD R27, R15, 0x310, R2.reuse ;  /* 0x000003100f1b7824 */ /* 0x100fe200078e0202 */
[C---:B------:R-:W-:Y:S01]  /*0540*/  IADD3 R15, R0.reuse, 0x5, RZ ;  /* 0x00000005000f7810 */ /* 0x040fe20007ffe0ff */
[--C-:B------:R-:W-:Y:S01]  /*0550*/  IMAD R29, R17, 0x310, R2.reuse ;  /* 0x00000310111d7824 */ /* 0x100fe200078e0202 */
[C---:B------:R-:W-:Y:S01]  /*0560*/  IADD3 R7, R0.reuse, 0x6, RZ ;  /* 0x0000000600077810 */ /* 0x040fe20007ffe0ff */
[----:B------:R-:W-:Y:S01]  /*0570*/  IMAD R31, R31, 0x310, R2 ;  /* 0x000003101f1f7824 */ /* 0x000fe200078e0202 */
[----:B------:R-:W-:Y:S01]  /*0580*/  HFMA2.MMA R2, -RZ, RZ, 0, 0 ;  /* 0x00000000ff027435 */ /* 0x000fe200000001ff */
[----:B------:R-:W-:Y:S01]  /*0590*/  SHF.R.U32.HI R17, RZ, 0x1f, R16 ;  /* 0x0000001fff117819 */ /* 0x000fe20000011610 */
[----:B------:R-:W-:Y:S01]  /*05a0*/  IMAD.HI R26, R15, -0x6db6db6d, R14 ;  /* 0x924924930f1a7827 */ /* 0x000fe200078e020e */
[C---:B------:R-:W-:Y:S01]  /*05b0*/  IADD3 R11, R0.reuse, 0x3, RZ ;  /* 0x00000003000b7810 */ /* 0x040fe20007ffe0ff */
[----:B------:R-:W-:Y:S01]  /*05c0*/  ULDC.64 UR4, c[0x0][0x118] ;  /* 0x0000460000047ab9 */ /* 0x000fe20000000a00 */
[----:B------:R-:W-:Y:S01]  /*05d0*/  IADD3 R5, R0, 0x4, RZ ;  /* 0x0000000400057810 */ /* 0x000fe20007ffe0ff */
[----:B------:R-:W-:Y:S01]  /*05e0*/  IMAD.HI R6, R7, -0x6db6db6d, R6 ;  /* 0x9249249307067827 */ /* 0x000fe200078e0206 */
[----:B------:R-:W-:-:S02]  /*05f0*/  MOV R4, RZ ;  /* 0x000000ff00047202 */ /* 0x000fc40000000f00 */
[----:B------:R-:W-:Y:S01]  /*0600*/  IADD3 R9, R0, 0x1, RZ ;  /* 0x0000000100097810 */ /* 0x000fe20007ffe0ff */
[----:B------:R-:W-:Y:S01]  /*0610*/  IMAD.HI R18, R3, -0x6db6db6d, R2 ;  /* 0x9249249303127827 */ /* 0x000fe200078e0202 */
[----:B------:R-:W-:Y:S02]  /*0620*/  LOP3.LUT R2, R12, 0x6, RZ, 0xc0, !PT ;  /* 0x000000060c027812 */ /* 0x000fe400078ec0ff */
[----:B------:R-:W-:Y:S01]  /*0630*/  MOV R8, RZ ;  /* 0x000000ff00087202 */ /* 0x000fe20000000f00 */
[----:B------:R-:W-:Y:S01]  /*0640*/  IMAD.HI R10, R11, -0x6db6db6d, R10 ;  /* 0x924924930b0a7827 */ /* 0x000fe200078e020a */
[----:B------:R-:W-:Y:S02]  /*0650*/  SHF.R.U32.HI R2, RZ, 0x1, R2 ;  /* 0x00000001ff027819 */ /* 0x000fe40000011602 */
[----:B------:R-:W-:Y:S01]  /*0660*/  LEA.HI.SX32 R14, R16, R17, 0x1d ;  /* 0x00000011100e7211 */ /* 0x000fe200078feaff */
[----:B------:R-:W-:Y:S01]  /*0670*/  IMAD.HI R20, R5, -0x6db6db6d, R4 ;  /* 0x9249249305147827 */ /* 0x000fe200078e0204 */
[----:B------:R-:W-:-:S02]  /*0680*/  SHF.R.U32.HI R17, RZ, 0x1f, R18 ;  /* 0x0000001fff117819 */ /* 0x000fc40000011612 */
[----:B------:R-:W-:Y:S01]  /*0690*/  MOV R77, RZ ;  /* 0x000000ff004d7202 */ /* 0x000fe20000000f00 */
[----:B------:R-:W-:Y:S01]  /*06a0*/  IMAD R19, R2, 0xc4, R19 ;  /* 0x000000c402137824 */ /* 0x000fe200078e0213 */
[----:B------:R-:W-:Y:S01]  /*06b0*/  LEA.HI.SX32 R17, R18, R17, 0x1e ;  /* 0x0000001112117211 */ /* 0x000fe200078ff2ff */
[----:B------:R-:W-:Y:S01]  /*06c0*/  IMAD.HI R22, R9, -0x6db6db6d, R8 ;  /* 0x9249249309167827 */ /* 0x000fe200078e0208 */
[----:B------:R-:W-:Y:S02]  /*06d0*/  MOV R81, RZ ;  /* 0x000000ff00517202 */ /* 0x000fe40000000f00 */
[----:B------:R-:W-:Y:S01]  /*06e0*/  MOV R85, RZ ;  /* 0x000000ff00557202 */ /* 0x000fe20000000f00 */
[----:B------:R-:W-:Y:S01]  /*06f0*/  IMAD R14, R14, 0x1c, R19 ;  /* 0x0000001c0e0e7824 */ /* 0x000fe200078e0213 */
[----:B------:R-:W-:Y:S01]  /*0700*/  SHF.R.U32.HI R19, RZ, 0x1f, R6 ;  /* 0x0000001fff137819 */ /* 0x000fe20000011606 */
[C---:B------:R-:W-:Y:S01]  /*0710*/  IMAD R4, R2.reuse, 0xc4, R21 ;  /* 0x000000c402047824 */ /* 0x040fe200078e0215 */
[----:B------:R-:W-:Y:S01]  /*0720*/  SHF.R.U32.HI R21, RZ, 0x1f, R20 ;  /* 0x0000001fff157819 */ /* 0x000fe20000011614 */
[----:B------:R-:W-:Y:S01]  /*0730*/  IMAD R23, R2, 0xc4, R23 ;  /* 0x000000c402177824 */ /* 0x000fe200078e0217 */
[----:B------:R-:W-:Y:S01]  /*0740*/  LEA.HI.SX32 R19, R6, R19, 0x1e ;  /* 0x0000001306137211 */ /* 0x000fe200078ff2ff */
[C---:B------:R-:W-:Y:S01]  /*0750*/  IMAD R8, R2.reuse, 0xc4, R25 ;  /* 0x000000c402087824 */ /* 0x040fe200078e0219 */
[----:B------:R-:W-:Y:S01]  /*0760*/  SHF.R.U32.HI R25, RZ, 0x1f, R22 ;  /* 0x0000001fff197819 */ /* 0x000fe20000011616 */
[----:B------:R-:W-:Y:S01]  /*0770*/  IMAD R27, R2, 0xc4, R27 ;  /* 0x000000c4021b7824 */ /* 0x000fe200078e021b */
[----:B------:R-:W-:Y:S01]  /*0780*/  LEA.HI.SX32 R21, R20, R21, 0x1e ;  /* 0x0000001514157211 */ /* 0x000fe200078ff2ff */
[C---:B------:R-:W-:Y:S01]  /*0790*/  IMAD R24, R2.reuse, 0xc4, R29 ;  /* 0x000000c402187824 */ /* 0x040fe200078e021d */
[----:B------:R-:W-:Y:S01]  /*07a0*/  SHF.R.U32.HI R29, RZ, 0x1f, R10 ;  /* 0x0000001fff1d7819 */ /* 0x000fe2000001160a */
[----:B------:R-:W-:Y:S01]  /*07b0*/  IMAD R2, R2, 0xc4, R31 ;  /* 0x000000c402027824 */ /* 0x000fe200078e021f */
[----:B------:R-:W-:Y:S01]  /*07c0*/  SHF.R.U32.HI R31, RZ, 0x1f, R26 ;  /* 0x0000001fff1f7819 */ /* 0x000fe2000001161a */
[----:B------:R-:W-:Y:S01]  /*07d0*/  IMAD R17, R17, -0x7, R3 ;  /* 0xfffffff911117824 */ /* 0x000fe200078e0203 */
[----:B------:R-:W-:Y:S01]  /*07e0*/  LEA.HI.SX32 R29, R10, R29, 0x1e ;  /* 0x0000001d0a1d7211 */ /* 0x000fe200078ff2ff */
[----:B------:R-:W-:Y:S01]  /*07f0*/  IMAD R19, R19, -0x7, R7 ;  /* 0xfffffff913137824 */ /* 0x000fe200078e0207 */
[----:B------:R-:W-:Y:S01]  /*0800*/  LEA.HI.SX32 R25, R22, R25, 0x1e ;  /* 0x0000001916197211 */ /* 0x000fe200078ff2ff */
[----:B------:R-:W-:Y:S01]  /*0810*/  IMAD R16, R21, -0x7, R5 ;  /* 0xfffffff915107824 */ /* 0x000fe200078e0205 */
[----:B------:R-:W-:Y:S01]  /*0820*/  LEA.HI.SX32 R31, R26, R31, 0x1e ;  /* 0x0000001f1a1f7211 */ /* 0x000fe200078ff2ff */
[----:B------:R-:W-:Y:S01]  /*0830*/  IMAD R29, R29, -0x7, R11 ;  /* 0xfffffff91d1d7824 */ /* 0x000fe200078e020b */
[----:B------:R-:W-:Y:S01]  /*0840*/  CS2R R20, SRZ ;  /* 0x0000000000147805 */ /* 0x000fe2000001ff00 */
[----:B------:R-:W-:Y:S01]  /*0850*/  IMAD R18, R25, -0x7, R9 ;  /* 0xfffffff919127824 */ /* 0x000fe200078e0209 */
[----:B------:R-:W-:Y:S01]  /*0860*/  HFMA2.MMA R25, -RZ, RZ, 0, 0 ;  /* 0x00000000ff197435 */ /* 0x000fe200000001ff */
[----:B------:R-:W-:Y:S01]  /*0870*/  IMAD R31, R31, -0x7, R15 ;  /* 0xfffffff91f1f7824 */ /* 0x000fe200078e020f */
[----:B------:R-:W-:Y:S01]  /*0880*/  MOV R89, RZ ;  /* 0x000000ff00597202 */ /* 0x000fe20000000f00 */
[----:B------:R-:W-:Y:S01]  /*0890*/  IMAD R15, R17, 0x1c, R4 ;  /* 0x0000001c110f7824 */ /* 0x000fe200078e0204 */
[----:B------:R-:W-:Y:S01]  /*08a0*/  MOV R93, RZ ;  /* 0x000000ff005d7202 */ /* 0x000fe20000000f00 */
[----:B------:R-:W-:Y:S01]  /*08b0*/  IMAD R17, R19, 0x1c, R8 ;  /* 0x0000001c13117824 */ /* 0x000fe200078e0208 */
[----:B------:R-:W-:Y:S01]  /*08c0*/  MOV R97, RZ ;  /* 0x000000ff00617202 */ /* 0x000fe20000000f00 */
[----:B------:R-:W-:Y:S01]  /*08d0*/  IMAD R19, R29, 0x1c, R24 ;  /* 0x0000001c1d137824 */ /* 0x000fe200078e0218 */
[----:B------:R-:W-:Y:S01]  /*08e0*/  MOV R101, RZ ;  /* 0x000000ff00657202 */ /* 0x000fe20000000f00 */
[----:B------:R-:W-:Y:S01]  /*08f0*/  IMAD R16, R16, 0x1c, R23 ;  /* 0x0000001c10107824 */ /* 0x000fe200078e0217 */
[----:B------:R-:W-:Y:S01]  /*0900*/  CS2R R28, SRZ ;  /* 0x00000000001c7805 */ /* 0x000fe2000001ff00 */
[----:B------:R-:W-:Y:S01]  /*0910*/  IMAD R18, R18, 0x1c, R27 ;  /* 0x0000001c12127824 */ /* 0x000fe200078e021b */
[----:B------:R-:W-:Y:S01]  /*0920*/  CS2R R22, SRZ ;  /* 0x0000000000167805 */ /* 0x000fe2000001ff00 */
[----:B------:R-:W-:Y:S01]  /*0930*/  IMAD R24, R31, 0x1c, R2 ;  /* 0x0000001c1f187824 */ /* 0x000fe200078e0202 */
[----:B------:R-:W-:Y:S01]  /*0940*/  MOV R27, RZ ;  /* 0x000000ff001b7202 */ /* 0x000fe20000000f00 */
[----:B------:R-:W-:Y:S01]  /*0950*/  CS2R R30, SRZ ;  /* 0x00000000001e7805 */ /* 0x000fe2000001ff00 */
[----:B------:R-:W-:Y:S01]  /*0960*/  IMAD.MOV.U32 R103, RZ, RZ, RZ ;  /* 0x000000ffff677224 */ /* 0x000fe200078e00ff */
[----:B------:R-:W-:-:S02]  /*0970*/  MOV R107, RZ ;  /* 0x000000ff006b7202 */ /* 0x000fc40000000f00 */
[----:B------:R-:W-:Y:S02]  /*0980*/  MOV R111, RZ ;  /* 0x000000ff006f7202 */ /* 0x000fe40000000f00 */
[----:B------:R-:W-:Y:S02]  /*0990*/  MOV R115, RZ ;  /* 0x000000ff00737202 */ /* 0x000fe40000000f00 */
[----:B------:R-:W-:Y:S02]  /*09a0*/  MOV R119, RZ ;  /* 0x000000ff00777202 */ /* 0x000fe40000000f00 */
[----:B------:R-:W-:-:S02]  /*09b0*/  MOV R123, RZ ;  /* 0x000000ff007b7202 */ /* 0x000fc40000000f00 */
.L_x_1:
[----:B------:R-:W0:Y:S01]  /*09c0*/  S2R R52, SR_TID.X ;  /* 0x0000000000347919 */ /* 0x000e220000002100 */
[----:B------:R-:W-:Y:S01]  /*09d0*/  MOV R26, 0x4 ;  /* 0x00000004001a7802 */ /* 0x000fe20000000f00 */
[----:B------:R-:W-:Y:S01]  /*09e0*/  IMAD R3, R30, 0x3100, R14 ;  /* 0x000031001e037824 */ /* 0x000fe200078e020e */
[----:B------:R-:W-:Y:S01]  /*09f0*/  SHF.L.U32 R10, R12, 0xc, RZ ;  /* 0x0000000c0c0a7819 */ /* 0x000fe200000006ff */
[----:B------:R-:W-:Y:S01]  /*0a00*/  IMAD R7, R30, 0x3100, R15 ;  /* 0x000031001e077824 */ /* 0x000fe200078e020f */
[----:B------:R-:W-:Y:S06]  /*0a10*/  BAR.SYNC 0x0 ;  /* 0x0000000000007b1d */ /* 0x000fec0000000000 */
[----:B------:R-:W-:-:S04]  /*0a20*/  IMAD.WIDE R2, R3, R26, c[0x0][0x160] ;  /* 0x0000580003027625 */ /* 0x000fc800078e021a */
[----:B------:R-:W-:Y:S01]  /*0a30*/  IMAD R9, R30, 0x3100, R16 ;  /* 0x000031001e097824 */ /* 0x000fe200078e0210 */
[----:B------:R1:W2:Y:S01]  /*0a40*/  LDG.E.CONSTANT R32, [R2.64] ;  /* 0x0000000402207981 */ /* 0x0002a2000c1e9900 */
[----:B------:R-:W-:-:S04]  /*0a50*/  IMAD.WIDE R6, R7, R26, c[0x0][0x160] ;  /* 0x0000580007067625 */ /* 0x000fc800078e021a */
[----:B------:R-:W-:Y:S01]  /*0a60*/  IMAD.WIDE R8, R9, R26, c[0x0][0x160] ;  /* 0x0000580009087625 */ /* 0x000fe200078e021a */
[----:B------:R3:W4:Y:S01]  /*0a70*/  LDG.E.CONSTANT R34, [R6.64] ;  /* 0x0000000406227981 */ /* 0x000722000c1e9900 */
[----:B0-----:R-:W-:Y:S02]  /*0a80*/  SHF.R.U32.HI R4, RZ, 0x4, R52 ;  /* 0x00000004ff047819 */ /* 0x001fe40000011634 */
[----:B------:R-:W-:Y:S01]  /*0a90*/  IMAD R11, R30, 0x3100, R17 ;  /* 0x000031001e0b7824 */ /* 0x000fe200078e0211 */
[C---:B------:R-:W-:Y:S02]  /*0aa0*/  LOP3.LUT R5, R52.reuse, 0xf, RZ, 0xc0, !PT ;  /* 0x0000000f34057812 */ /* 0x040fe400078ec0ff */
[----:B------:R-:W-:Y:S01]  /*0ab0*/  ISETP.GT.AND P0, PT, R52, 0x1f, PT ;  /* 0x0000001f3400780c */ /* 0x000fe20003f04270 */
[----:B-1----:R-:W-:Y:S01]  /*0ac0*/  IMAD R3, R30, 0x3100, R18 ;  /* 0x000031001e037824 */ /* 0x002fe200078e0212 */
[----:B------:R-:W-:Y:S01]  /*0ad0*/  PRMT R4, R4, 0x2104, R5 ;  /* 0x0000210404047816 */ /* 0x000fe20000000005 */
[----:B------:R-:W-:Y:S01]  /*0ae0*/  IMAD R38, R30, 0x3100, R24 ;  /* 0x000031001e267824 */ /* 0x000fe200078e0218 */
[----:B------:R-:W-:Y:S01]  /*0af0*/  LOP3.LUT R5, R10, 0xffff8000, RZ, 0xc0, !PT ;  /* 0xffff80000a057812 */ /* 0x000fe200078ec0ff */
[----:B------:R0:W5:Y:S03]  /*0b00*/  LDG.E.CONSTANT R36, [R8.64] ;  /* 0x0000000408247981 */ /* 0x000166000c1e9900 */
[----:B------:R-:W-:Y:S01]  /*0b10*/  IADD3 R4, R4, R5, RZ ;  /* 0x0000000504047210 */ /* 0x000fe20007ffe0ff */
[----:B------:R-:W-:-:S03]  /*0b20*/  IMAD R5, R30, 0x3100, R19 ;  /* 0x000031001e057824 */ /* 0x000fc600078e0213 */
[----:B------:R-:W-:Y:S01]  /*0b30*/  LEA R40, R30, R4, 0x4 ;  /* 0x000000041e287211 */ /* 0x000fe200078e20ff */
[----:B------:R-:W-:-:S04]  /*0b40*/  IMAD.WIDE R10, R11, R26, c[0x0][0x160] ;  /* 0x000058000b0a7625 */ /* 0x000fc800078e021a */
[-C--:B------:R-:W-:Y:S02]  /*0b50*/  IMAD.WIDE R2, R3, R26.reuse, c[0x0][0x160] ;  /* 0x0000580003027625 */ /* 0x080fe400078e021a */
[----:B------:R1:W5:Y:S02]  /*0b60*/  LDG.E.CONSTANT R10, [R10.64] ;  /* 0x000000040a0a7981 */ /* 0x000364000c1e9900 */
[-C--:B------:R-:W-:Y:S02]  /*0b70*/  IMAD.WIDE R4, R5, R26.reuse, c[0x0][0x160] ;  /* 0x0000580005047625 */ /* 0x080fe400078e021a */
[----:B------:R1:W5:Y:S02]  /*0b80*/  LDG.E.CONSTANT R2, [R2.64] ;  /* 0x0000000402027981 */ /* 0x000364000c1e9900 */
[-C--:B---3--:R-:W-:Y:S02]  /*0b90*/  IMAD.WIDE R6, R38, R26.reuse, c[0x0][0x160] ;  /* 0x0000580026067625 */ /* 0x088fe400078e021a */
[----:B------:R3:W5:Y:S02]  /*0ba0*/  LDG.E.CONSTANT R4, [R4.64] ;  /* 0x0000000404047981 */ /* 0x000764000c1e9900 */
[----:B0-----:R-:W-:-:S02]  /*0bb0*/  IMAD.WIDE R8, R40, R26, c[0x0][0x168] ;  /* 0x00005a0028087625 */ /* 0x001fc400078e021a */
[----:B------:R-:W5:Y:S04]  /*0bc0*/  LDG.E.CONSTANT R6, [R6.64] ;  /* 0x0000000406067981 */ /* 0x000f68000c1e9900 */
[----:B------:R-:W5:Y:S04]  /*0bd0*/  LDG.E.CONSTANT R38, [R8.64] ;  /* 0x0000000408267981 */ /* 0x000f68000c1e9900 */
[----:B------:R-:W5:Y:S04]  /*0be0*/  LDG.E.CONSTANT R40, [R8.64+0x3800] ;  /* 0x0038000408287981 */ /* 0x000f68000c1e9900 */
[----:B-1----:R-:W5:Y:S04]  /*0bf0*/  LDG.E.CONSTANT R11, [R8.64+0x7000] ;  /* 0x00700004080b7981 */ /* 0x002f68000c1e9900 */
[----:B------:R-:W5:Y:S04]  /*0c00*/  LDG.E.CONSTANT R42, [R8.64+0xa800] ;  /* 0x00a80004082a7981 */ /* 0x000f68000c1e9900 */
[----:B------:R-:W5:Y:S04]  /*0c10*/  LDG.E.CONSTANT R44, [R8.64+0xe000] ;  /* 0x00e00004082c7981 */ /* 0x000f68000c1e9900 */
[----:B------:R-:W5:Y:S04]  /*0c20*/  LDG.E.CONSTANT R46, [R8.64+0x11800] ;  /* 0x01180004082e7981 */ /* 0x000f68000c1e9900 */
[----:B------:R-:W5:Y:S04]  /*0c30*/  LDG.E.CONSTANT R48, [R8.64+0x15000] ;  /* 0x0150000408307981 */ /* 0x000f68000c1e9900 */
[----:B------:R-:W5:Y:S04]  /*0c40*/  LDG.E.CONSTANT R50, [R8.64+0x18800] ;  /* 0x0188000408327981 */ /* 0x000f68000c1e9900 */
[----:B------:R-:W5:Y:S04]  /*0c50*/  LDG.E.CONSTANT R3, [R8.64+0x1c000] ;  /* 0x01c0000408037981 */ /* 0x000f68000c1e9900 */
[----:B---3--:R-:W3:Y:S01]  /*0c60*/  @!P0 LDG.E.CONSTANT R5, [R8.64+0x1f800] ;  /* 0x01f8000408058981 */ /* 0x008ee2000c1e9900 */
[----:B------:R-:W-:-:S04]  /*0c70*/  IADD3 R30, R30, 0x1, RZ ;  /* 0x000000011e1e7810 */ /* 0x000fc80007ffe0ff */
[----:B------:R-:W-:Y:S01]  /*0c80*/  ISETP.GE.U32.AND P1, PT, R30, 0x10, PT ;  /* 0x000000101e00780c */ /* 0x000fe20003f26070 */
[----:B--2---:R-:W-:Y:S04]  /*0c90*/  STS [R52.X4], R32 ;  /* 0x0000002034007388 */ /* 0x004fe80000004800 */
[----:B----4-:R-:W-:Y:S04]  /*0ca0*/  STS [R52.X4+0x380], R34 ;  /* 0x0003802234007388 */ /* 0x010fe80000004800 */
[----:B-----5:R0:W-:Y:S04]  /*0cb0*/  STS [R52.X4+0x700], R36 ;  /* 0x0007002434007388 */ /* 0x0201e80000004800 */
[----:B------:R1:W-:Y:S04]  /*0cc0*/  STS [R52.X4+0xa80], R10 ;  /* 0x000a800a34007388 */ /* 0x0003e80000004800 */
[----:B------:R-:W-:Y:S04]  /*0cd0*/  STS [R52.X4+0xe00], R2 ;  /* 0x000e000234007388 */ /* 0x000fe80000004800 */
[----:B------:R-:W-:Y:S04]  /*0ce0*/  STS [R52.X4+0x1180], R4 ;  /* 0x0011800434007388 */ /* 0x000fe80000004800 */
[----:B------:R-:W-:Y:S04]  /*0cf0*/  STS [R52.X4+0x1500], R6 ;  /* 0x0015000634007388 */ /* 0x000fe80000004800 */
[----:B------:R-:W-:Y:S04]  /*0d00*/  STS [R52.X4+0x1880], R38 ;  /* 0x0018802634007388 */ /* 0x000fe80000004800 */
[----:B------:R-:W-:Y:S04]  /*0d10*/  STS [R52.X4+0x1c00], R40 ;  /* 0x001c002834007388 */ /* 0x000fe80000004800 */
[----:B------:R2:W-:Y:S04]  /*0d20*/  STS [R52.X4+0x1f80], R11 ;  /* 0x001f800b34007388 */ /* 0x0005e80000004800 */
[----:B------:R-:W-:Y:S04]  /*0d30*/  STS [R52.X4+0x2300], R42 ;  /* 0x0023002a34007388 */ /* 0x000fe80000004800 */
[----:B------:R-:W-:Y:S04]  /*0d40*/  STS [R52.X4+0x2680], R44 ;  /* 0x0026802c34007388 */ /* 0x000fe80000004800 */
[----:B------:R-:W-:Y:S04]  /*0d50*/  STS [R52.X4+0x2a00], R46 ;  /* 0x002a002e34007388 */ /* 0x000fe80000004800 */
[----:B------:R-:W-:Y:S04]  /*0d60*/  STS [R52.X4+0x2d80], R48 ;  /* 0x002d803034007388 */ /* 0x000fe80000004800 */
[----:B------:R-:W-:Y:S04]  /*0d70*/  STS [R52.X4+0x3100], R50 ;  /* 0x0031003234007388 */ /* 0x000fe80000004800 */
[----:B------:R-:W-:Y:S04]  /*0d80*/  STS [R52.X4+0x3480], R3 ;  /* 0x0034800334007388 */ /* 0x000fe80000004800 */
[----:B---3--:R-:W-:Y:S01]  /*0d90*/  @!P0 STS [R52.X4+0x3800], R5 ;  /* 0x0038000534008388 */ /* 0x008fe20000004800 */
[----:B0-----:R-:W-:-:S02]  /*0da0*/  LEA R36, R0, 0x1880, 0x7 ;  /* 0x0000188000247811 */ /* 0x001fc400078e38ff */
[----:B-1----:R-:W-:Y:S02]  /*0db0*/  LEA R10, R13, 0x188, 0x2 ;  /* 0x000001880d0a7811 */ /* 0x002fe400078e10ff */
[----:B--2---:R-:W-:Y:S02]  /*0dc0*/  MOV R11, 0x1000 ;  /* 0x00001000000b7802 */ /* 0x004fe40000000f00 */
[----:B------:R-:W-:Y:S01]  /*0dd0*/  IADD3 R36, R36, 0x1000, RZ ;  /* 0x0000100024247810 */ /* 0x000fe20007ffe0ff */
[----:B------:R-:W-:Y:S06]  /*0de0*/  BAR.SYNC 0x0 ;  /* 0x0000000000007b1d */ /* 0x000fec0000000000 */
.L_x_0:
[----:B------:R-:W-:Y:S01]  /*0df0*/  LDS R40, [R10+-0x188] ;  /* 0xfffe78000a287984 */ /* 0x000fe20000000800 */
[----:B------:R-:W-:-:S03]  /*0e00*/  IADD3 R11, R11, 0x8, RZ ;  /* 0x000000080b0b7810 */ /* 0x000fc60007ffe0ff */
[----:B------:R-:W0:Y:S01]  /*0e10*/  LDS.64 R4, [R36+-0x1000] ;  /* 0xfff0000024047984 */ /* 0x000e220000000a00 */
[----:B------:R-:W-:-:S03]  /*0e20*/  ISETP.NE.AND P0, PT, R11, 0x1040, PT ;  /* 0x000010400b00780c */ /* 0x000fc60003f05270 */
[----:B------:R-:W1:Y:S04]  /*0e30*/  LDS R32, [R10+-0x150] ;  /* 0xfffeb0000a207984 */ /* 0x000e680000000800 */
[----:B------:R-:W2:Y:S04]  /*0e40*/  LDS R60, [R10+-0x118] ;  /* 0xfffee8000a3c7984 */ /* 0x000ea80000000800 */
[----:B------:R-:W3:Y:S04]  /*0e50*/  LDS R34, [R10+-0xe0] ;  /* 0xffff20000a227984 */ /* 0x000ee80000000800 */
[----:B------:R-:W4:Y:S04]  /*0e60*/  LDS R58, [R10+-0xa8] ;  /* 0xffff58000a3a7984 */ /* 0x000f280000000800 */
[----:B------:R-:W5:Y:S04]  /*0e70*/  LDS R56, [R10+-0x70] ;  /* 0xffff90000a387984 */ /* 0x000f680000000800 */
[----:B------:R-:W5:Y:S04]  /*0e80*/  LDS R54, [R10+-0x38] ;  /* 0xffffc8000a367984 */ /* 0x000f680000000800 */
[----:B------:R-:W5:Y:S04]  /*0e90*/  LDS R52, [R10] ;  /* 0x000000000a347984 */ /* 0x000f680000000800 */
[----:B------:R-:W5:Y:S04]  /*0ea0*/  LDS R50, [R10+0x38] ;  /* 0x000038000a327984 */ /* 0x000f680000000800 */
[----:B------:R-:W5:Y:S04]  /*0eb0*/  LDS R48, [R10+0x70] ;  /* 0x000070000a307984 */ /* 0x000f680000000800 */
[----:B------:R-:W5:Y:S01]  /*0ec0*/  LDS R46, [R10+0xa8] ;  /* 0x0000a8000a2e7984 */ /* 0x000f620000000800 */
[----:B0-----:R-:W-:-:S03]  /*0ed0*/  FFMA R28, R4, R40, R28 ;  /* 0x00000028041c7223 */ /* 0x001fc6000000001c */
[----:B------:R-:W0:Y:S01]  /*0ee0*/  LDS R44, [R10+0xe0] ;  /* 0x0000e0000a2c7984 */ /* 0x000e220000000800 */
[----:B-1----:R-:W-:-:S03]  /*0ef0*/  FFMA R123, R4, R32, R123 ;  /* 0x00000020047b7223 */ /* 0x002fc6000000007b */
[----:B------:R-:W1:Y:S01]  /*0f00*/  LDS R42, [R10+0x118] ;  /* 0x000118000a2a7984 */ /* 0x000e620000000800 */
[----:B--2---:R-:W-:-:S03]  /*0f10*/  FFMA R115, R4, R60, R115 ;  /* 0x0000003c04737223 */ /* 0x004fc60000000073 */
[----:B------:R2:W1:Y:S01]  /*0f20*/  LDS R38, [R10+0x150] ;  /* 0x000150000a267984 */ /* 0x0004620000000800 */
[C---:B---3--:R-:W-:Y:S02]  /*0f30*/  FFMA R107, R4.reuse, R34, R107 ;  /* 0x00000022046b7223 */ /* 0x048fe4000000006b */
[C---:B----4-:R-:W-:Y:S01]  /*0f40*/  FFMA R99, R4.reuse, R58, R99 ;  /* 0x0000003a04637223 */ /* 0x050fe20000000063 */
[----:B------:R-:W3:Y:S01]  /*0f50*/  LDS.64 R6, [R36+-0x800] ;  /* 0xfff8000024067984 */ /* 0x000ee20000000a00 */
[----:B-----5:R-:W-:-:S03]  /*0f60*/  FFMA R91, R4, R56, R91 ;  /* 0x00000038045b7223 */ /* 0x020fc6000000005b */
[----:B------:R-:W4:Y:S01]  /*0f70*/  LDS.64 R2, [R36] ;  /* 0x0000000024027984 */ /* 0x000f220000000a00 */
[----:B--2---:R-:W-:Y:S01]  /*0f80*/  IADD3 R10, R10, 0x310, RZ ;  /* 0x000003100a0a7810 */ /* 0x004fe20007ffe0ff */
[----:B------:R-:W-:Y:S02]  /*0f90*/  FFMA R83, R4, R54, R83 ;  /* 0x0000003604537223 */ /* 0x000fe40000000053 */
[----:B------:R-:W-:Y:S01]  /*0fa0*/  LDS.64 R8, [R36+0x840] ;  /* 0x0008400024087984 */ /* 0x000fe20000000a00 */
[-C--:B------:R-:W-:Y:S02]  /*0fb0*/  FFMA R28, R52, R5.reuse, R28 ;  /* 0x00000005341c7223 */ /* 0x080fe4000000001c */
[-C--:B------:R-:W-:Y:S02]  /*0fc0*/  FFMA R123, R50, R5.reuse, R123 ;  /* 0x00000005327b7223 */ /* 0x080fe4000000007b */
[-C--:B------:R-:W-:Y:S02]  /*0fd0*/  FFMA R115, R48, R5.reuse, R115 ;  /* 0x0000000530737223 */ /* 0x080fe40000000073 */
[----:B------:R-:W-:-:S02]  /*0fe0*/  FFMA R107, R46, R5, R107 ;  /* 0x000000052e6b7223 */ /* 0x000fc4000000006b */
[-C--:B0-----:R-:W-:Y:S02]  /*0ff0*/  FFMA R99, R44, R5.reuse, R99 ;  /* 0x000000052c637223 */ /* 0x081fe40000000063 */
[-C--:B-1----:R-:W-:Y:S02]  /*1000*/  FFMA R91, R42, R5.reuse, R91 ;  /* 0x000000052a5b7223 */ /* 0x082fe4000000005b */
[----:B------:R-:W-:Y:S02]  /*1010*/  FFMA R83, R38, R5, R83 ;  /* 0x0000000526537223 */ /* 0x000fe40000000053 */
[----:B------:R-:W0:Y:S01]  /*1020*/  LDS.64 R4, [R36+0x800] ;  /* 0x0008000024047984 */ /* 0x000e220000000a00 */
[----:B---3--:R-:W-:Y:S02]  /*1030*/  FFMA R22, R40, R6, R22 ;  /* 0x0000000628167223 */ /* 0x008fe40000000016 */
[C---:B------:R-:W-:Y:S02]  /*1040*/  FFMA R121, R6.reuse, R32, R121 ;  /* 0x0000002006797223 */ /* 0x040fe40000000079 */
[----:B------:R-:W-:-:S02]  /*1050*/  FFMA R113, R6, R60, R113 ;  /* 0x0000003c06717223 */ /* 0x000fc40000000071 */
[C---:B------:R-:W-:Y:S02]  /*1060*/  FFMA R105, R6.reuse, R34, R105 ;  /* 0x0000002206697223 */ /* 0x040fe40000000069 */
[C---:B------:R-:W-:Y:S02]  /*1070*/  FFMA R97, R6.reuse, R58, R97 ;  /* 0x0000003a06617223 */ /* 0x040fe40000000061 */
[C---:B------:R-:W-:Y:S02]  /*1080*/  FFMA R89, R6.reuse, R56, R89 ;  /* 0x0000003806597223 */ /* 0x040fe40000000059 */
[----:B------:R-:W-:Y:S02]  /*1090*/  FFMA R81, R6, R54, R81 ;  /* 0x0000003606517223 */ /* 0x000fe40000000051 */
[----:B----4-:R-:W-:Y:S02]  /*10a0*/  FFMA R20, R40, R2, R20 ;  /* 0x0000000228147223 */ /* 0x010fe40000000014 */
[----:B------:R-:W-:-:S02]  /*10b0*/  FFMA R119, R2, R32, R119 ;  /* 0x0000002002777223 */ /* 0x000fc40000000077 */
[C---:B------:R-:W-:Y:S02]  /*10c0*/  FFMA R111, R2.reuse, R60, R111 ;  /* 0x0000003c026f7223 */ /* 0x040fe4000000006f */
[C---:B------:R-:W-:Y:S02]  /*10d0*/  FFMA R103, R2.reuse, R34, R103 ;  /* 0x0000002202677223 */ /* 0x040fe40000000067 */
[C---:B------:R-:W-:Y:S02]  /*10e0*/  FFMA R95, R2.reuse, R58, R95 ;  /* 0x0000003a025f7223 */ /* 0x040fe4000000005f */
[C---:B------:R-:W-:Y:S02]  /*10f0*/  FFMA R87, R2.reuse, R56, R87 ;  /* 0x0000003802577223 */ /* 0x040fe40000000057 */
[----:B------:R-:W-:Y:S02]  /*1100*/  FFMA R79, R2, R54, R79 ;  /* 0x00000036024f7223 */ /* 0x000fe4000000004f */
[----:B------:R-:W-:-:S02]  /*1110*/  FFMA R22, R52, R7, R22 ;  /* 0x0000000734167223 */ /* 0x000fc40000000016 */
[-C--:B------:R-:W-:Y:S02]  /*1120*/  FFMA R121, R50, R7.reuse, R121 ;  /* 0x0000000732797223 */ /* 0x080fe40000000079 */
[-C--:B------:R-:W-:Y:S02]  /*1130*/  FFMA R113, R48, R7.reuse, R113 ;  /* 0x0000000730717223 */ /* 0x080fe40000000071 */
[-C--:B------:R-:W-:Y:S02]  /*1140*/  FFMA R105, R46, R7.reuse, R105 ;  /* 0x000000072e697223 */ /* 0x080fe40000000069 */
[----:B------:R-:W-:Y:S02]  /*1150*/  FFMA R97, R44, R7, R97 ;  /* 0x000000072c617223 */ /* 0x000fe40000000061 */
[----:B0-----:R-:W-:Y:S02]  /*1160*/  FFMA R125, R40, R4, R125 ;  /* 0x00000004287d7223 */ /* 0x001fe4000000007d */
[----:B------:R-:W-:-:S02]  /*1170*/  FFMA R117, R4, R32, R117 ;  /* 0x0000002004757223 */ /* 0x000fc40000000075 */
[C---:B------:R-:W-:Y:S02]  /*1180*/  FFMA R109, R4.reuse, R60, R109 ;  /* 0x0000003c046d7223 */ /* 0x040fe4000000006d */
[C---:B------:R-:W-:Y:S02]  /*1190*/  FFMA R101, R4.reuse, R34, R101 ;  /* 0x0000002204657223 */ /* 0x040fe40000000065 */
[C---:B------:R-:W-:Y:S02]  /*11a0*/  FFMA R93, R4.reuse, R58, R93 ;  /* 0x0000003a045d7223 */ /* 0x040fe4000000005d */
[C---:B------:R-:W-:Y:S02]  /*11b0*/  FFMA R85, R4.reuse, R56, R85 ;  /* 0x0000003804557223 */ /* 0x040fe40000000055 */
[----:B------:R-:W-:Y:S02]  /*11c0*/  FFMA R77, R4, R54, R77 ;  /* 0x00000036044d7223 */ /* 0x000fe4000000004d */
[----:B------:R-:W-:-:S02]  /*11d0*/  FFMA R89, R42, R7, R89 ;  /* 0x000000072a597223 */ /* 0x000fc40000000059 */
[----:B------:R-:W-:Y:S02]  /*11e0*/  FFMA R81, R38, R7, R81 ;  /* 0x0000000726517223 */ /* 0x000fe40000000051 */
[-C--:B------:R-:W-:Y:S01]  /*11f0*/  FFMA R20, R52, R3.reuse, R20 ;  /* 0x0000000334147223 */ /* 0x080fe20000000014 */
[----:B------:R-:W0:Y:S01]  /*1200*/  LDS.64 R6, [R36+0x40] ;  /* 0x0000400024067984 */ /* 0x000e220000000a00 */
[-C--:B------:R-:W-:Y:S02]  /*1210*/  FFMA R119, R50, R3.reuse, R119 ;  /* 0x0000000332777223 */ /* 0x080fe40000000077 */
[-C--:B------:R-:W-:Y:S02]  /*1220*/  FFMA R111, R48, R3.reuse, R111 ;  /* 0x00000003306f7223 */ /* 0x080fe4000000006f */
[-C--:B------:R-:W-:Y:S02]  /*1230*/  FFMA R103, R46, R3.reuse, R103 ;  /* 0x000000032e677223 */ /* 0x080fe40000000067 */
[----:B------:R-:W-:-:S02]  /*1240*/  FFMA R95, R44, R3, R95 ;  /* 0x000000032c5f7223 */ /* 0x000fc4000000005f */
[-C--:B------:R-:W-:Y:S02]  /*1250*/  FFMA R87, R42, R3.reuse, R87 ;  /* 0x000000032a577223 */ /* 0x080fe40000000057 */
[----:B------:R-:W-:Y:S02]  /*1260*/  FFMA R79, R38, R3, R79 ;  /* 0x00000003264f7223 */ /* 0x000fe4000000004f */
[-C--:B------:R-:W-:Y:S01]  /*1270*/  FFMA R125, R52, R5.reuse, R125 ;  /* 0x00000005347d7223 */ /* 0x080fe2000000007d */
[----:B------:R-:W1:Y:S01]  /*1280*/  LDS.64 R2, [R36+-0xfc0] ;  /* 0xfff0400024027984 */ /* 0x000e620000000a00 */
[-C--:B------:R-:W-:Y:S02]  /*1290*/  FFMA R117, R50, R5.reuse, R117 ;  /* 0x0000000532757223 */ /* 0x080fe40000000075 */
[-C--:B------:R-:W-:Y:S02]  /*12a0*/  FFMA R109, R48, R5.reuse, R109 ;  /* 0x00000005306d7223 */ /* 0x080fe4000000006d */
[----:B------:R-:W-:-:S02]  /*12b0*/  FFMA R101, R46, R5, R101 ;  /* 0x000000052e657223 */ /* 0x000fc40000000065 */
[-C--:B------:R-:W-:Y:S02]  /*12c0*/  FFMA R93, R44, R5.reuse, R93 ;  /* 0x000000052c5d7223 */ /* 0x080fe4000000005d */
[-C--:B------:R-:W-:Y:S02]  /*12d0*/  FFMA R85, R42, R5.reuse, R85 ;  /* 0x000000052a557223 */ /* 0x080fe40000000055 */
[----:B------:R-:W-:Y:S02]  /*12e0*/  FFMA R77, R38, R5, R77 ;  /* 0x00000005264d7223 */ /* 0x000fe4000000004d */
[----:B------:R2:W3:Y:S01]  /*12f0*/  LDS.64 R4, [R36+-0x7c0] ;  /* 0xfff8400024047984 */ /* 0x0004e20000000a00 */
[-C--:B------:R-:W-:Y:S02]  /*1300*/  FFMA R69, R40, R8.reuse, R69 ;  /* 0x0000000828457223 */ /* 0x080fe40000000045 */
[-C--:B------:R-:W-:Y:S02]  /*1310*/  FFMA R61, R32, R8.reuse, R61 ;  /* 0x00000008203d7223 */ /* 0x080fe4000000003d */
[----:B------:R-:W-:-:S02]  /*1320*/  FFMA R53, R60, R8, R53 ;  /* 0x000000083c357223 */ /* 0x000fc40000000035 */
[-C--:B------:R-:W-:Y:S01]  /*1330*/  FFMA R45, R34, R8.reuse, R45 ;  /* 0x00000008222d7223 */ /* 0x080fe2000000002d */
[----:B--2---:R-:W-:Y:S01]  /*1340*/  IADD3 R36, R36, 0x8, RZ ;  /* 0x0000000824247810 */ /* 0x004fe20007ffe0ff */
[-C--:B------:R-:W-:Y:S02]  /*1350*/  FFMA R37, R58, R8.reuse, R37 ;  /* 0x000000083a257223 */ /* 0x080fe40000000025 */
[----:B------:R-:W-:Y:S02]  /*1360*/  FFMA R29, R56, R8, R29 ;  /* 0x00000008381d7223 */ /* 0x000fe4000000001d */
[-C--:B0-----:R-:W-:Y:S02]  /*1370*/  FFMA R71, R40, R6.reuse, R71 ;  /* 0x0000000628477223 */ /* 0x081fe40000000047 */
[-C--:B------:R-:W-:Y:S02]  /*1380*/  FFMA R63, R32, R6.reuse, R63 ;  /* 0x00000006203f7223 */ /* 0x080fe4000000003f */
[----:B------:R-:W-:-:S02]  /*1390*/  FFMA R55, R60, R6, R55 ;  /* 0x000000063c377223 */ /* 0x000fc40000000037 */
[-C--:B------:R-:W-:Y:S02]  /*13a0*/  FFMA R47, R34, R6.reuse, R47 ;  /* 0x00000006222f7223 */ /* 0x080fe4000000002f */
[-C--:B------:R-:W-:Y:S02]  /*13b0*/  FFMA R39, R58, R6.reuse, R39 ;  /* 0x000000063a277223 */ /* 0x080fe40000000027 */
[-C--:B------:R-:W-:Y:S02]  /*13c0*/  FFMA R31, R56, R6.reuse, R31 ;  /* 0x00000006381f7223 */ /* 0x080fe4000000001f */
[----:B------:R-:W-:Y:S02]  /*13d0*/  FFMA R23, R54, R6, R23 ;  /* 0x0000000636177223 */ /* 0x000fe40000000017 */
[-C--:B-1----:R-:W-:Y:S02]  /*13e0*/  FFMA R75, R40, R2.reuse, R75 ;  /* 0x00000002284b7223 */ /* 0x082fe4000000004b */
[----:B------:R-:W-:-:S02]  /*13f0*/  FFMA R67, R32, R2, R67 ;  /* 0x0000000220437223 */ /* 0x000fc40000000043 */
[-C--:B------:R-:W-:Y:S02]  /*1400*/  FFMA R59, R60, R2.reuse, R59 ;  /* 0x000000023c3b7223 */ /* 0x080fe4000000003b */
[-C--:B------:R-:W-:Y:S02]  /*1410*/  FFMA R51, R34, R2.reuse, R51 ;  /* 0x0000000222337223 */ /* 0x080fe40000000033 */
[-C--:B------:R-:W-:Y:S02]  /*1420*/  FFMA R43, R58, R2.reuse, R43 ;  /* 0x000000023a2b7223 */ /* 0x080fe4000000002b */
[-C--:B------:R-:W-:Y:S02]  /*1430*/  FFMA R35, R56, R2.reuse, R35 ;  /* 0x0000000238237223 */ /* 0x080fe40000000023 */
[----:B------:R-:W-:Y:S02]  /*1440*/  FFMA R27, R54, R2, R27 ;  /* 0x00000002361b7223 */ /* 0x000fe4000000001b */
[----:B---3--:R-:W-:-:S02]  /*1450*/  FFMA R73, R40, R4, R73 ;  /* 0x0000000428497223 */ /* 0x008fc40000000049 */
[-C--:B------:R-:W-:Y:S02]  /*1460*/  FFMA R65, R32, R4.reuse, R65 ;  /* 0x0000000420417223 */ /* 0x080fe40000000041 */
[-C--:B------:R-:W-:Y:S02]  /*1470*/  FFMA R57, R60, R4.reuse, R57 ;  /* 0x000000043c397223 */ /* 0x080fe40000000039 */
[-C--:B------:R-:W-:Y:S02]  /*1480*/  FFMA R49, R34, R4.reuse, R49 ;  /* 0x0000000422317223 */ /* 0x080fe40000000031 */
[-C--:B------:R-:W-:Y:S02]  /*1490*/  FFMA R41, R58, R4.reuse, R41 ;  /* 0x000000043a297223 */ /* 0x080fe40000000029 */
[-C--:B------:R-:W-:Y:S02]  /*14a0*/  FFMA R33, R56, R4.reuse, R33 ;  /* 0x0000000438217223 */ /* 0x080fe40000000021 */
[----:B------:R-:W-:-:S02]  /*14b0*/  FFMA R25, R54, R4, R25 ;  /* 0x0000000436197223 */ /* 0x000fc40000000019 */
[----:B------:R-:W-:Y:S02]  /*14c0*/  FFMA R21, R54, R8, R21 ;  /* 0x0000000836157223 */ /* 0x000fe40000000015 */
[-C--:B------:R-:W-:Y:S02]  /*14d0*/  FFMA R75, R52, R3.reuse, R75 ;  /* 0x00000003344b7223 */ /* 0x080fe4000000004b */
[-C--:B------:R-:W-:Y:S02]  /*14e0*/  FFMA R67, R50, R3.reuse, R67 ;  /* 0x0000000332437223 */ /* 0x080fe40000000043 */
[-C--:B------:R-:W-:Y:S02]  /*14f0*/  FFMA R59, R48, R3.reuse, R59 ;  /* 0x00000003303b7223 */ /* 0x080fe4000000003b */
[-C--:B------:R-:W-:Y:S02]  /*1500*/  FFMA R51, R46, R3.reuse, R51 ;  /* 0x000000032e337223 */ /* 0x080fe40000000033 */
[----:B------:R-:W-:-:S02]  /*1510*/  FFMA R43, R44, R3, R43 ;  /* 0x000000032c2b7223 */ /* 0x000fc4000000002b */
[-C--:B------:R-:W-:Y:S02]  /*1520*/  FFMA R35, R42, R3.reuse, R35 ;  /* 0x000000032a237223 */ /* 0x080fe40000000023 */
[----:B------:R-:W-:Y:S02]  /*1530*/  FFMA R27, R38, R3, R27 ;  /* 0x00000003261b7223 */ /* 0x000fe4000000001b */
[-C--:B------:R-:W-:Y:S02]  /*1540*/  FFMA R73, R52, R5.reuse, R73 ;  /* 0x0000000534497223 */ /* 0x080fe40000000049 */
[-C--:B------:R-:W-:Y:S02]  /*1550*/  FFMA R65, R50, R5.reuse, R65 ;  /* 0x0000000532417223 */ /* 0x080fe40000000041 */
[-C--:B------:R-:W-:Y:S02]  /*1560*/  FFMA R57, R48, R5.reuse, R57 ;  /* 0x0000000530397223 */ /* 0x080fe40000000039 */
[----:B------:R-:W-:-:S02]  /*1570*/  FFMA R49, R46, R5, R49 ;  /* 0x000000052e317223 */ /* 0x000fc40000000031 */
[-C--:B------:R-:W-:Y:S02]  /*1580*/  FFMA R41, R44, R5.reuse, R41 ;  /* 0x000000052c297223 */ /* 0x080fe40000000029 */
[-C--:B------:R-:W-:Y:S02]  /*1590*/  FFMA R33, R42, R5.reuse, R33 ;  /* 0x000000052a217223 */ /* 0x080fe40000000021 */
[----:B------:R-:W-:Y:S02]  /*15a0*/  FFMA R25, R38, R5, R25 ;  /* 0x0000000526197223 */ /* 0x000fe40000000019 */
[-C--:B------:R-:W-:Y:S02]  /*15b0*/  FFMA R71, R52, R7.reuse, R71 ;  /* 0x0000000734477223 */ /* 0x080fe40000000047 */
[-C--:B------:R-:W-:Y:S02]  /*15c0*/  FFMA R63, R50, R7.reuse, R63 ;  /* 0x00000007323f7223 */ /* 0x080fe4000000003f */
[----:B------:R-:W-:-:S02]  /*15d0*/  FFMA R55, R48, R7, R55 ;  /* 0x0000000730377223 */ /* 0x000fc40000000037 */
[-C--:B------:R-:W-:Y:S02]  /*15e0*/  FFMA R47, R46, R7.reuse, R47 ;  /* 0x000000072e2f7223 */ /* 0x080fe4000000002f */
[-C--:B------:R-:W-:Y:S02]  /*15f0*/  FFMA R39, R44, R7.reuse, R39 ;  /* 0x000000072c277223 */ /* 0x080fe40000000027 */
[-C--:B------:R-:W-:Y:S02]  /*1600*/  FFMA R31, R42, R7.reuse, R31 ;  /* 0x000000072a1f7223 */ /* 0x080fe4000000001f */
[----:B------:R-:W-:Y:S02]  /*1610*/  FFMA R23, R38, R7, R23 ;  /* 0x0000000726177223 */ /* 0x000fe40000000017 */
[-C--:B------:R-:W-:Y:S02]  /*1620*/  FFMA R69, R52, R9.reuse, R69 ;  /* 0x0000000934457223 */ /* 0x080fe40000000045 */
[----:B------:R-:W-:-:S02]  /*1630*/  FFMA R61, R50, R9, R61 ;  /* 0x00000009323d7223 */ /* 0x000fc4000000003d */
[-C--:B------:R-:W-:Y:S02]  /*1640*/  FFMA R53, R48, R9.reuse, R53 ;  /* 0x0000000930357223 */ /* 0x080fe40000000035 */
[-C--:B------:R-:W-:Y:S02]  /*1650*/  FFMA R45, R46, R9.reuse, R45 ;  /* 0x000000092e2d7223 */ /* 0x080fe4000000002d */
[-C--:B------:R-:W-:Y:S02]  /*1660*/  FFMA R37, R44, R9.reuse, R37 ;  /* 0x000000092c257223 */ /* 0x080fe40000000025 */
[-C--:B------:R-:W-:Y:S02]  /*1670*/  FFMA R29, R42, R9.reuse, R29 ;  /* 0x000000092a1d7223 */ /* 0x080fe4000000001d */
[----:B------:R-:W-:Y:S01]  /*1680*/  FFMA R21, R38, R9, R21 ;  /* 0x0000000926157223 */ /* 0x000fe20000000015 */
[----:B------:R-:W-:Y:S05]  /*1690*/  @P0 BRA `(.L_x_0) ;  /* 0xfffff75000000947 */ /* 0x000fea000383ffff */
[----:B------:R-:W-:Y:S05]  /*16a0*/  @!P1 BRA `(.L_x_1) ;  /* 0xfffff31000009947 */ /* 0x000fea000383ffff */
[----:B------:R-:W-:Y:S01]  /*16b0*/  SHF.R.S32.HI R2, RZ, 0x3, R12 ;  /* 0x00000003ff027819 */ /* 0x000fe2000001140c */
[----:B------:R-:W-:Y:S01]  /*16c0*/  IMAD R13, R0, 0x620, R13 ;  /* 0x00000620000d7824 */ /* 0x000fe200078e020d */
[----:B------:R-:W-:-:S02]  /*16d0*/  LOP3.LUT R0, R12, 0x6, RZ, 0xc0, !PT ;  /* 0x000000060c007812 */ /* 0x000fc400078ec0ff */
[----:B------:R-:W-:Y:S01]  /*16e0*/  LOP3.LUT R5, R12, 0x1, RZ, 0xc0, !PT ;  /* 0x000000010c057812 */ /* 0x000fe200078ec0ff */
[----:B------:R-:W-:Y:S01]  /*16f0*/  IMAD R2, R2, 0x18800, R13 ;  /* 0x0001880002027824 */ /* 0x000fe200078e020d */
[----:B------:R-:W-:Y:S02]  /*1700*/  SHF.R.U32.HI R3, RZ, 0x1, R0 ;  /* 0x00000001ff037819 */ /* 0x000fe40000011600 */
[----:B------:R-:W-:Y:S01]  /*1710*/  FMNMX R7, RZ, R22, !PT ;  /* 0x00000016ff077209 */ /* 0x000fe20007800000 */
[----:B------:R-:W-:Y:S01]  /*1720*/  IMAD R2, R5, 0xe, R2 ;  /* 0x0000000e05027824 */ /* 0x000fe200078e0202 */
[----:B------:R-:W-:Y:S02]  /*1730*/  FMNMX R5, RZ, R28, !PT ;  /* 0x0000001cff057209 */ /* 0x000fe40007800000 */
[----:B------:R-:W-:Y:S01]  /*1740*/  FMNMX R9, RZ, R20, !PT ;  /* 0x00000014ff097209 */ /* 0x000fe20007800000 */
[----:B------:R-:W-:Y:S01]  /*1750*/  IMAD R3, R3, 0xc4, R2 ;  /* 0x000000c403037824 */ /* 0x000fe200078e0202 */
[----:B------:R-:W-:-:S02]  /*1760*/  FMNMX R125, RZ, R125, !PT ;  /* 0x0000007dff7d7209 */ /* 0x000fc40007800000 */
[----:B------:R-:W-:Y:S01]  /*1770*/  FMNMX R123, RZ, R123, !PT ;  /* 0x0000007bff7b7209 */ /* 0x000fe20007800000 */
[----:B------:R-:W-:Y:S01]  /*1780*/  IMAD.WIDE R2, R3, R26, c[0x0][0x170] ;  /* 0x00005c0003027625 */ /* 0x000fe200078e021a */
[----:B------:R-:W-:Y:S02]  /*1790*/  FMNMX R121, RZ, R121, !PT ;  /* 0x00000079ff797209 */ /* 0x000fe40007800000 */
[----:B------:R-:W-:Y:S02]  /*17a0*/  FMNMX R119, RZ, R119, !PT ;  /* 0x00000077ff777209 */ /* 0x000fe40007800000 */
[----:B------:R-:W-:Y:S01]  /*17b0*/  FMNMX R117, RZ, R117, !PT ;  /* 0x00000075ff757209 */ /* 0x000fe20007800000 */
[----:B------:R-:W-:Y:S01]  /*17c0*/  STG.E [R2.64], R5 ;  /* 0x0000000502007986 */ /* 0x000fe2000c101904 */
[----:B------:R-:W-:Y:S02]  /*17d0*/  FMNMX R115, RZ, R115, !PT ;  /* 0x00000073ff737209 */ /* 0x000fe40007800000 */
[----:B------:R-:W-:Y:S01]  /*17e0*/  FMNMX R113, RZ, R113, !PT ;  /* 0x00000071ff717209 */ /* 0x000fe20007800000 */
[----:B------:R-:W-:Y:S01]  /*17f0*/  STG.E [R2.64+0x18800], R7 ;  /* 0x0188000702007986 */ /* 0x000fe2000c101904 */
[----:B------:R-:W-:-:S02]  /*1800*/  FMNMX R111, RZ, R111, !PT ;  /* 0x0000006fff6f7209 */ /* 0x000fc40007800000 */
[----:B------:R-:W-:Y:S01]  /*1810*/  FMNMX R109, RZ, R109, !PT ;  /* 0x0000006dff6d7209 */ /* 0x000fe20007800000 */
[----:B------:R-:W-:Y:S01]  /*1820*/  STG.E [R2.64+0x31000], R9 ;  /* 0x0310000902007986 */ /* 0x000fe2000c101904 */
[----:B------:R-:W-:Y:S02]  /*1830*/  FMNMX R107, RZ, R107, !PT ;  /* 0x0000006bff6b7209 */ /* 0x000fe40007800000 */
[----:B------:R-:W-:Y:S01]  /*1840*/  FMNMX R105, RZ, R105, !PT ;  /* 0x00000069ff697209 */ /* 0x000fe20007800000 */
[----:B------:R-:W-:Y:S01]  /*1850*/  STG.E [R2.64+0x49800], R125 ;  /* 0x0498007d02007986 */ /* 0x000fe2000c101904 */
        /* <DEDUP_REMOVED lines=62> */
[----:B------:R-:W-:Y:S04]  /*1c40*/  STG.E [R2.64+0x2a0], R83 ;  /* 0x0002a05302007986 */ /* 0x000fe8000c101904 */
        /* <DEDUP_REMOVED lines=30> */
[----:B------:R-:W-:Y:S01]  /*1e30*/  STG.E [R2.64+0x4a6e0], R21 ;  /* 0x04a6e01502007986 */ /* 0x000fe2000c101904 */
[----:B------:R-:W-:Y:S05]  /*1e40*/  EXIT ;  /* 0x000000000000794d */ /* 0x000fea0003800000 */
.L_x_2:
[----:B------:R-:W-:-:S00]  /*1e50*/  BRA `(.L_x_2) ;  /* 0xfffffff000007947 */ /* 0x000fc0000383ffff */
[----:B------:R-:W-:-:S00]  /*1e60*/  NOP ;  /* 0x0000000000007918 */ /* 0x000fc00000000000 */
        /* <DEDUP_REMOVED lines=9> */
.L_x_3:


//--------------------- .nv.shared.candidate1     --------------------------
	.section	.nv.shared.candidate1,"aw",@nobits
	.align	4
.nv.shared.candidate1:
	.zero		14464
